//
// Generated by NVIDIA NVVM Compiler
//
// Compiler Build ID: CL-36424714
// Cuda compilation tools, release 13.0, V13.0.88
// Based on NVVM 20.0.0
//

.version 9.0
.target sm_100
.address_size 64

	// .globl	_Z15count_flattenedPKiPiiiii
.extern .shared .align 16 .b8 sdata[];

.visible .entry _Z15count_flattenedPKiPiiiii(
	.param .u64 .ptr .align 1 _Z15count_flattenedPKiPiiiii_param_0,
	.param .u64 .ptr .align 1 _Z15count_flattenedPKiPiiiii_param_1,
	.param .u32 _Z15count_flattenedPKiPiiiii_param_2,
	.param .u32 _Z15count_flattenedPKiPiiiii_param_3,
	.param .u32 _Z15count_flattenedPKiPiiiii_param_4,
	.param .u32 _Z15count_flattenedPKiPiiiii_param_5
)
{
	.reg .pred 	%p<15>;
	.reg .b32 	%r<53>;
	.reg .b32 	%f<3>;
	.reg .b64 	%rd<7>;

	ld.param.u64 	%rd1, [_Z15count_flattenedPKiPiiiii_param_0];
	ld.param.u64 	%rd2, [_Z15count_flattenedPKiPiiiii_param_1];
	ld.param.u32 	%r6, [_Z15count_flattenedPKiPiiiii_param_3];
	ld.param.u32 	%r7, [_Z15count_flattenedPKiPiiiii_param_4];
	ld.param.u32 	%r8, [_Z15count_flattenedPKiPiiiii_param_5];
	mov.u32 	%r1, %ntid.x;
	mov.u32 	%r2, %tid.x;
	or.b32  	%r10, %r7, %r6;
	setp.lt.s32 	%p1, %r10, 0;
	mov.b32 	%r52, 0;
	@%p1 bra 	$L__BB0_2;
	mov.u32 	%r11, %ctaid.x;
	mad.lo.s32 	%r12, %r11, %r1, %r2;
	cvta.to.global.u64 	%rd3, %rd1;
	mul.lo.s32 	%r13, %r7, %r6;
	div.s32 	%r14, %r12, %r13;
	div.s32 	%r15, %r12, %r7;
	rem.s32 	%r16, %r15, %r6;
	mad.lo.s32 	%r17, %r14, %r6, %r16;
	mul.lo.s32 	%r18, %r15, %r7;
	sub.s32 	%r19, %r12, %r18;
	mad.lo.s32 	%r20, %r17, %r7, %r19;
	mul.wide.s32 	%rd4, %r20, 4;
	add.s64 	%rd5, %rd3, %rd4;
	ld.global.u32 	%r21, [%rd5];
	setp.eq.s32 	%p2, %r21, %r8;
	selp.u32 	%r52, 1, 0, %p2;
$L__BB0_2:
	shfl.sync.down.b32	%r22|%p3, %r52, 16, 31, -1;
	add.s32 	%r23, %r22, %r52;
	shfl.sync.down.b32	%r24|%p4, %r23, 8, 31, -1;
	add.s32 	%r25, %r24, %r23;
	shfl.sync.down.b32	%r26|%p5, %r25, 4, 31, -1;
	add.s32 	%r27, %r26, %r25;
	shfl.sync.down.b32	%r28|%p6, %r27, 2, 31, -1;
	add.s32 	%r29, %r28, %r27;
	shfl.sync.down.b32	%r30|%p7, %r29, 1, 31, -1;
	add.s32 	%r31, %r30, %r29;
	cvt.rn.f32.s32 	%f1, %r31;
	shr.u32 	%r32, %r2, 3;
	and.b32  	%r33, %r32, 124;
	mov.u32 	%r34, sdata;
	add.s32 	%r35, %r34, %r33;
	st.shared.f32 	[%r35], %f1;
	bar.sync 	0;
	shr.u32 	%r36, %r1, 5;
	setp.ge.u32 	%p8, %r2, %r36;
	@%p8 bra 	$L__BB0_5;
	shl.b32 	%r37, %r2, 2;
	and.b32  	%r38, %r37, 124;
	add.s32 	%r40, %r34, %r38;
	ld.shared.f32 	%f2, [%r40];
	cvt.rzi.s32.f32 	%r41, %f2;
	shfl.sync.down.b32	%r42|%p9, %r41, 16, 31, -1;
	add.s32 	%r43, %r42, %r41;
	shfl.sync.down.b32	%r44|%p10, %r43, 8, 31, -1;
	add.s32 	%r45, %r44, %r43;
	shfl.sync.down.b32	%r46|%p11, %r45, 4, 31, -1;
	add.s32 	%r47, %r46, %r45;
	shfl.sync.down.b32	%r48|%p12, %r47, 2, 31, -1;
	add.s32 	%r49, %r48, %r47;
	shfl.sync.down.b32	%r50|%p13, %r49, 1, 31, -1;
	add.s32 	%r5, %r50, %r49;
	setp.ne.s32 	%p14, %r2, 0;
	@%p14 bra 	$L__BB0_5;
	cvta.to.global.u64 	%rd6, %rd2;
	atom.global.add.u32 	%r51, [%rd6], %r5;
$L__BB0_5:
	ret;

}


// ===== COMPILED SASS (sm_100) =====

	.target	sm_100

	.elftype	@"ET_EXEC"


//--------------------- .note.nv.tkinfo           --------------------------
	.section	.note.nv.tkinfo,"",@"SHT_NOTE"
	.sectionflags	@"SHF_NOTE_NV_TKINFO"
	.tkinfo
        /*0018*/ 	.word	0x00000002
        /*0030*/ 	.string	""
        /*0030*/ 	.string	"ptxas"
        /*0030*/ 	.string	"Cuda compilation tools, release 13.0, V13.0.88"
        /*0030*/ 	.string	"Build cuda_13.0.r13.0/compiler.36424714_0"
        /*0030*/ 	.string	"-arch sm_100 -m 64 "



//--------------------- .note.nv.cuinfo           --------------------------
	.section	.note.nv.cuinfo,"",@"SHT_NOTE"
	.sectionflags	@"SHF_NOTE_NV_CUINFO"
        /*0018*/ 	.short	0x0002
        /*001a*/ 	.short	0x0064
        /*001c*/ 	.short	0x0082
	.zero		2


//--------------------- .nv.info                  --------------------------
	.section	.nv.info,"",@"SHT_CUDA_INFO"
	.align	4


	//----- nvinfo : EIATTR_REGCOUNT
	.align		4
        /*0000*/ 	.byte	0x04, 0x2f
        /*0002*/ 	.short	(.L_1 - .L_0)
	.align		4
.L_0:
        /*0004*/ 	.word	index@(_Z15count_flattenedPKiPiiiii)
        /*0008*/ 	.word	0x00000012


	//----- nvinfo : EIATTR_FRAME_SIZE
	.align		4
.L_1:
        /*000c*/ 	.byte	0x04, 0x11
        /*000e*/ 	.short	(.L_3 - .L_2)
	.align		4
.L_2:
        /*0010*/ 	.word	index@(_Z15count_flattenedPKiPiiiii)
        /*0014*/ 	.word	0x00000000


	//----- nvinfo : EIATTR_MIN_STACK_SIZE
	.align		4
.L_3:
        /*0018*/ 	.byte	0x04, 0x12
        /*001a*/ 	.short	(.L_5 - .L_4)
	.align		4
.L_4:
        /*001c*/ 	.word	index@(_Z15count_flattenedPKiPiiiii)
        /*0020*/ 	.word	0x00000000
.L_5:


//--------------------- .nv.compat                --------------------------
	.section	.nv.compat,"",@"SHT_CUDA_COMPAT_INFO"
	.align	4
        /*0000*/ 	.byte	0x02, 0x09, 0x00, 0x00, 0x02, 0x02, 0x01, 0x00, 0x02, 0x05, 0x05, 0x00, 0x03, 0x07, 0x01, 0x01
        /*0010*/ 	.byte	0x02, 0x03, 0x00, 0x00, 0x02, 0x06, 0x01, 0x00, 0x04, 0x0b, 0x08, 0x00, 0x09, 0x00, 0x00, 0x00
        /*0020*/ 	.byte	0x00, 0x00, 0x00, 0x00


//--------------------- .nv.info._Z15count_flattenedPKiPiiiii --------------------------
	.section	.nv.info._Z15count_flattenedPKiPiiiii,"",@"SHT_CUDA_INFO"
	.sectionflags	@""
	.align	4


	//----- nvinfo : EIATTR_CUDA_API_VERSION
	.align		4
        /*0000*/ 	.byte	0x04, 0x37
        /*0002*/ 	.short	(.L_7 - .L_6)
.L_6:
        /*0004*/ 	.word	0x00000082


	//----- nvinfo : EIATTR_KPARAM_INFO
	.align		4
.L_7:
        /*0008*/ 	.byte	0x04, 0x17
        /*000a*/ 	.short	(.L_9 - .L_8)
.L_8:
        /*000c*/ 	.word	0x00000000
        /*0010*/ 	.short	0x0005
        /*0012*/ 	.short	0x001c
        /*0014*/ 	.byte	0x00, 0xf0, 0x11, 0x00


	//----- nvinfo : EIATTR_KPARAM_INFO
	.align		4
.L_9:
        /*0018*/ 	.byte	0x04, 0x17
        /*001a*/ 	.short	(.L_11 - .L_10)
.L_10:
        /*001c*/ 	.word	0x00000000
        /*0020*/ 	.short	0x0004
        /*0022*/ 	.short	0x0018
        /*0024*/ 	.byte	0x00, 0xf0, 0x11, 0x00


	//----- nvinfo : EIATTR_KPARAM_INFO
	.align		4
.L_11:
        /*0028*/ 	.byte	0x04, 0x17
        /*002a*/ 	.short	(.L_13 - .L_12)
.L_12:
        /*002c*/ 	.word	0x00000000
        /*0030*/ 	.short	0x0003
        /*0032*/ 	.short	0x0014
        /*0034*/ 	.byte	0x00, 0xf0, 0x11, 0x00


	//----- nvinfo : EIATTR_KPARAM_INFO
	.align		4
.L_13:
        /*0038*/ 	.byte	0x04, 0x17
        /*003a*/ 	.short	(.L_15 - .L_14)
.L_14:
        /*003c*/ 	.word	0x00000000
        /*0040*/ 	.short	0x0002
        /*0042*/ 	.short	0x0010
        /*0044*/ 	.byte	0x00, 0xf0, 0x11, 0x00


	//----- nvinfo : EIATTR_KPARAM_INFO
	.align		4
.L_15:
        /*0048*/ 	.byte	0x04, 0x17
        /*004a*/ 	.short	(.L_17 - .L_16)
.L_16:
        /*004c*/ 	.word	0x00000000
        /*0050*/ 	.short	0x0001
        /*0052*/ 	.short	0x0008
        /*0054*/ 	.byte	0x00, 0xf5, 0x21, 0x00


	//----- nvinfo : EIATTR_KPARAM_INFO
	.align		4
.L_17:
        /*0058*/ 	.byte	0x04, 0x17
        /*005a*/ 	.short	(.L_19 - .L_18)
.L_18:
        /*005c*/ 	.word	0x00000000
        /*0060*/ 	.short	0x0000
        /*0062*/ 	.short	0x0000
        /*0064*/ 	.byte	0x00, 0xf5, 0x21, 0x00


	//----- nvinfo : EIATTR_SPARSE_MMA_MASK
	.align		4
.L_19:
        /*0068*/ 	.byte	0x03, 0x50
        /*006a*/ 	.short	0x0000


	//----- nvinfo : EIATTR_MAXREG_COUNT
	.align		4
        /*006c*/ 	.byte	0x03, 0x1b
        /*006e*/ 	.short	0x00ff


	//----- nvinfo : EIATTR_NUM_BARRIERS
	.align		4
        /*0070*/ 	.byte	0x02, 0x4c
        /*0072*/ 	.byte	0x01
	.zero		1


	//----- nvinfo : EIATTR_MERCURY_ISA_VERSION
	.align		4
        /*0074*/ 	.byte	0x03, 0x5f
        /*0076*/ 	.short	0x0101


	//----- nvinfo : EIATTR_COOP_GROUP_MASK_REGIDS
	.align		4
        /*0078*/ 	.byte	0x04, 0x29
        /*007a*/ 	.short	(.L_21 - .L_20)


	//   ....[0]....
.L_20:
        /*007c*/ 	.word	0xffffffff


	//   ....[1]....
        /*0080*/ 	.word	0xffffffff


	//   ....[2]....
        /*0084*/ 	.word	0xffffffff


	//   ....[3]....
        /*0088*/ 	.word	0xffffffff


	//   ....[4]....
        /*008c*/ 	.word	0xffffffff


	//   ....[5]....
        /*0090*/ 	.word	0xffffffff


	//   ....[6]....
        /*0094*/ 	.word	0xffffffff


	//   ....[7]....
        /*0098*/ 	.word	0xffffffff


	//   ....[8]....
        /*009c*/ 	.word	0xffffffff


	//   ....[9]....
        /*00a0*/ 	.word	0xffffffff


	//----- nvinfo : EIATTR_COOP_GROUP_INSTR_OFFSETS
	.align		4
.L_21:
        /*00a4*/ 	.byte	0x04, 0x28
        /*00a6*/ 	.short	(.L_23 - .L_22)


	//   ....[0]....
.L_22:
        /*00a8*/ 	.word	0x000005d0


	//   ....[1]....
        /*00ac*/ 	.word	0x00000660


	//   ....[2]....
        /*00b0*/ 	.word	0x00000680


	//   ....[3]....
        /*00b4*/ 	.word	0x000006a0


	//   ....[4]....
        /*00b8*/ 	.word	0x000006c0


	//   ....[5]....
        /*00bc*/ 	.word	0x00000770


	//   ....[6]....
        /*00c0*/ 	.word	0x00000790


	//   ....[7]....
        /*00c4*/ 	.word	0x000007b0


	//   ....[8]....
        /*00c8*/ 	.word	0x000007d0


	//   ....[9]....
        /*00cc*/ 	.word	0x000007f0


	//----- nvinfo : EIATTR_VRC_CTA_INIT_COUNT
	.align		4
.L_23:
        /*00d0*/ 	.byte	0x02, 0x4a
	.zero		1
	.zero		1


	//----- nvinfo : EIATTR_EXIT_INSTR_OFFSETS
	.align		4
        /*00d4*/ 	.byte	0x04, 0x1c
        /*00d6*/ 	.short	(.L_25 - .L_24)


	//   ....[0]....
.L_24:
        /*00d8*/ 	.word	0x00000710


	//   ....[1]....
        /*00dc*/ 	.word	0x00000800


	//   ....[2]....
        /*00e0*/ 	.word	0x00000840


	//----- nvinfo : EIATTR_CBANK_PARAM_SIZE
	.align		4
.L_25:
        /*00e4*/ 	.byte	0x03, 0x19
        /*00e6*/ 	.short	0x0020


	//----- nvinfo : EIATTR_PARAM_CBANK
	.align		4
        /*00e8*/ 	.byte	0x04, 0x0a
        /*00ea*/ 	.short	(.L_27 - .L_26)
	.align		4
.L_26:
        /*00ec*/ 	.word	index@(.nv.constant0._Z15count_flattenedPKiPiiiii)
        /*00f0*/ 	.short	0x0380
        /*00f2*/ 	.short	0x0020


	//----- nvinfo : EIATTR_SW_WAR
	.align		4
.L_27:
        /*00f4*/ 	.byte	0x04, 0x36
        /*00f6*/ 	.short	(.L_29 - .L_28)
.L_28:
        /*00f8*/ 	.word	0x00000008
.L_29:


//--------------------- .nv.callgraph             --------------------------
	.section	.nv.callgraph,"",@"SHT_CUDA_CALLGRAPH"
	.align	4
	.sectionentsize	8
	.align		4
        /*0000*/ 	.word	0x00000000
	.align		4
        /*0004*/ 	.word	0xffffffff
	.align		4
        /*0008*/ 	.word	0x00000000
	.align		4
        /*000c*/ 	.word	0xfffffffe
	.align		4
        /*0010*/ 	.word	0x00000000
	.align		4
        /*0014*/ 	.word	0xfffffffd
	.align		4
        /*0018*/ 	.word	0x00000000
	.align		4
        /*001c*/ 	.word	0xfffffffc


//--------------------- .text._Z15count_flattenedPKiPiiiii --------------------------
	.section	.text._Z15count_flattenedPKiPiiiii,"ax",@progbits
	.align	128
        .global         _Z15count_flattenedPKiPiiiii
        .type           _Z15count_flattenedPKiPiiiii,@function
        .size           _Z15count_flattenedPKiPiiiii,(.L_x_2 - _Z15count_flattenedPKiPiiiii)
        .other          _Z15count_flattenedPKiPiiiii,@"STO_CUDA_ENTRY STV_DEFAULT"
_Z15count_flattenedPKiPiiiii:
.text._Z15count_flattenedPKiPiiiii:
[----:B------:R-:W-:Y:S08]  /*0000*/  LDC R1, c[0x0][0x37c] ;  /* 0x0000df00ff017b82 */ /* 0x000ff00000000800 */
[----:B------:R-:W0:Y:S01]  /*0010*/  LDC R3, c[0x0][0x398] ;  /* 0x0000e600ff037b82 */ /* 0x000e220000000800 */
[----:B------:R-:W1:Y:S01]  /*0020*/  LDCU.64 UR8, c[0x0][0x358] ;  /* 0x00006b00ff0877ac */ /* 0x000e620008000a00 */
[----:B------:R-:W-:Y:S01]  /*0030*/  IMAD.MOV.U32 R6, RZ, RZ, RZ ;  /* 0x000000ffff067224 */ /* 0x000fe200078e00ff */
[----:B------:R-:W2:Y:S05]  /*0040*/  LDCU UR5, c[0x0][0x360] ;  /* 0x00006c00ff0577ac */ /* 0x000eaa0008000800 */
[----:B------:R-:W0:Y:S02]  /*0050*/  LDC R2, c[0x0][0x394] ;  /* 0x0000e500ff027b82 */ /* 0x000e240000000800 */
[----:B0-----:R-:W-:-:S04]  /*0060*/  LOP3.LUT R0, R3, R2, RZ, 0xfc, !PT ;  /* 0x0000000203007212 */ /* 0x001fc800078efcff */
[----:B------:R-:W-:Y:S02]  /*0070*/  ISETP.GE.AND P0, PT, R0, RZ, PT ;  /* 0x000000ff0000720c */ /* 0x000fe40003f06270 */
[----:B------:R-:W0:Y:S11]  /*0080*/  S2R R0, SR_TID.X ;  /* 0x0000000000007919 */ /* 0x000e360000002100 */
[----:B-12---:R-:W-:Y:S05]  /*0090*/  @!P0 BRA `(.L_x_0) ;  /* 0x00000004004c8947 */ /* 0x006fea0003800000 */
[----:B------:R-:W-:Y:S01]  /*00a0*/  IABS R11, R3 ;  /* 0x00000003000b7213 */ /* 0x000fe20000000000 */
[----:B------:R-:W0:Y:S01]  /*00b0*/  S2R R7, SR_CTAID.X ;  /* 0x0000000000077919 */ /* 0x000e220000002500 */
[-C--:B------:R-:W-:Y:S01]  /*00c0*/  IABS R12, R2.reuse ;  /* 0x00000002000c7213 */ /* 0x080fe20000000000 */
[----:B------:R-:W-:Y:S01]  /*00d0*/  IMAD R6, R3, R2, RZ ;  /* 0x0000000203067224 */ /* 0x000fe200078e02ff */
[----:B------:R-:W1:Y:S01]  /*00e0*/  I2F.RP R9, R11 ;  /* 0x0000000b00097306 */ /* 0x000e620000209400 */
[----:B------:R-:W2:Y:S07]  /*00f0*/  LDCU UR4, c[0x0][0x39c] ;  /* 0x00007380ff0477ac */ /* 0x000eae0008000800 */
[----:B-1----:R-:W1:Y:S01]  /*0100*/  MUFU.RCP R9, R9 ;  /* 0x0000000900097308 */ /* 0x002e620000001000 */
[----:B0-----:R-:W-:Y:S01]  /*0110*/  IMAD R8, R7, UR5, R0 ;  /* 0x0000000507087c24 */ /* 0x001fe2000f8e0200 */
[----:B------:R-:W-:Y:S01]  /*0120*/  MOV R7, R12 ;  /* 0x0000000c00077202 */ /* 0x000fe20000000f00 */
[----:B-1----:R-:W-:Y:S01]  /*0130*/  VIADD R4, R9, 0xffffffe ;  /* 0x0ffffffe09047836 */ /* 0x002fe20000000000 */
[----:B------:R-:W-:-:S04]  /*0140*/  IABS R9, R6 ;  /* 0x0000000600097213 */ /* 0x000fc80000000000 */
[----:B------:R0:W1:Y:S08]  /*0150*/  F2I.FTZ.U32.TRUNC.NTZ R5, R4 ;  /* 0x0000000400057305 */ /* 0x000070000021f000 */
[----:B------:R-:W3:Y:S01]  /*0160*/  I2F.RP R14, R9 ;  /* 0x00000009000e7306 */ /* 0x000ee20000209400 */
[----:B0-----:R-:W-:Y:S02]  /*0170*/  IMAD.MOV.U32 R4, RZ, RZ, RZ ;  /* 0x000000ffff047224 */ /* 0x001fe400078e00ff */
[----:B-1----:R-:W-:-:S04]  /*0180*/  IMAD.MOV R10, RZ, RZ, -R5 ;  /* 0x000000ffff0a7224 */ /* 0x002fc800078e0a05 */
[----:B------:R-:W-:Y:S01]  /*0190*/  IMAD R13, R10, R11, RZ ;  /* 0x0000000b0a0d7224 */ /* 0x000fe200078e02ff */
[----:B------:R-:W-:-:S03]  /*01a0*/  IABS R10, R8 ;  /* 0x00000008000a7213 */ /* 0x000fc60000000000 */
[----:B------:R-:W-:Y:S01]  /*01b0*/  IMAD.HI.U32 R5, R5, R13, R4 ;  /* 0x0000000d05057227 */ /* 0x000fe200078e0004 */
[----:B---3--:R-:W-:Y:S05]  /*01c0*/  MUFU.RCP R14, R14 ;  /* 0x0000000e000e7308 */ /* 0x008fea0000001000 */
[----:B------:R-:W-:-:S03]  /*01d0*/  IMAD.HI.U32 R4, R5, R10, RZ ;  /* 0x0000000a05047227 */ /* 0x000fc600078e00ff */
[----:B------:R-:W0:Y:S01]  /*01e0*/  I2F.RP R13, R7 ;  /* 0x00000007000d7306 */ /* 0x000e220000209400 */
[----:B------:R-:W-:-:S04]  /*01f0*/  IMAD.MOV R12, RZ, RZ, -R4 ;  /* 0x000000ffff0c7224 */ /* 0x000fc800078e0a04 */
[----:B------:R-:W-:-:S05]  /*0200*/  IMAD R12, R11, R12, R10 ;  /* 0x0000000c0b0c7224 */ /* 0x000fca00078e020a */
[----:B------:R-:W-:Y:S01]  /*0210*/  ISETP.GT.U32.AND P1, PT, R11, R12, PT ;  /* 0x0000000c0b00720c */ /* 0x000fe20003f24070 */
[----:B0-----:R-:W0:-:S12]  /*0220*/  MUFU.RCP R13, R13 ;  /* 0x0000000d000d7308 */ /* 0x001e180000001000 */
[----:B------:R-:W-:Y:S01]  /*0230*/  @!P1 IMAD.IADD R12, R12, 0x1, -R11 ;  /* 0x000000010c0c9824 */ /* 0x000fe200078e0a0b */
[----:B------:R-:W-:Y:S02]  /*0240*/  @!P1 IADD3 R4, PT, PT, R4, 0x1, RZ ;  /* 0x0000000104049810 */ /* 0x000fe40007ffe0ff */
[----:B------:R-:W-:Y:S02]  /*0250*/  ISETP.NE.AND P1, PT, R3, RZ, PT ;  /* 0x000000ff0300720c */ /* 0x000fe40003f25270 */
[----:B------:R-:W-:Y:S01]  /*0260*/  ISETP.GE.U32.AND P0, PT, R12, R11, PT ;  /* 0x0000000b0c00720c */ /* 0x000fe20003f06070 */
[----:B------:R-:W-:Y:S01]  /*0270*/  VIADD R12, R14, 0xffffffe ;  /* 0x0ffffffe0e0c7836 */ /* 0x000fe20000000000 */
[----:B------:R-:W-:Y:S02]  /*0280*/  LOP3.LUT R11, R8, R3, RZ, 0x3c, !PT ;  /* 0x00000003080b7212 */ /* 0x000fe400078e3cff */
[----:B0-----:R-:W-:Y:S02]  /*0290*/  IADD3 R5, PT, PT, R13, 0xffffffe, RZ ;  /* 0x0ffffffe0d057810 */ /* 0x001fe40007ffe0ff */
[----:B------:R-:W0:Y:S01]  /*02a0*/  F2I.FTZ.U32.TRUNC.NTZ R13, R12 ;  /* 0x0000000c000d7305 */ /* 0x000e22000021f000 */
[----:B------:R-:W-:-:S06]  /*02b0*/  ISETP.GE.AND P2, PT, R11, RZ, PT ;  /* 0x000000ff0b00720c */ /* 0x000fcc0003f46270 */
[----:B------:R-:W-:Y:S01]  /*02c0*/  @P0 VIADD R4, R4, 0x1 ;  /* 0x0000000104040836 */ /* 0x000fe20000000000 */
[----:B------:R-:W1:Y:S04]  /*02d0*/  F2I.FTZ.U32.TRUNC.NTZ R5, R5 ;  /* 0x0000000500057305 */ /* 0x000e68000021f000 */
[----:B------:R-:W-:Y:S02]  /*02e0*/  MOV R11, R4 ;  /* 0x00000004000b7202 */ /* 0x000fe40000000f00 */
[----:B0-----:R-:W-:-:S03]  /*02f0*/  IADD3 R12, PT, PT, RZ, -R13, RZ ;  /* 0x8000000dff0c7210 */ /* 0x001fc60007ffe0ff */
[----:B------:R-:W-:Y:S01]  /*0300*/  @!P2 IMAD.MOV R11, RZ, RZ, -R11 ;  /* 0x000000ffff0ba224 */ /* 0x000fe200078e0a0b */
[----:B------:R-:W-:Y:S01]  /*0310*/  @!P1 LOP3.LUT R11, RZ, R3, RZ, 0x33, !PT ;  /* 0x00000003ff0b9212 */ /* 0x000fe200078e33ff */
[----:B-1----:R-:W-:-:S04]  /*0320*/  IMAD.MOV R14, RZ, RZ, -R5 ;  /* 0x000000ffff0e7224 */ /* 0x002fc800078e0a05 */
[----:B------:R-:W-:Y:S01]  /*0330*/  IMAD.MOV.U32 R4, RZ, RZ, R14 ;  /* 0x000000ffff047224 */ /* 0x000fe200078e000e */
[----:B------:R-:W-:-:S03]  /*0340*/  IABS R14, R11 ;  /* 0x0000000b000e7213 */ /* 0x000fc60000000000 */
[----:B------:R-:W-:Y:S02]  /*0350*/  IMAD R15, R4, R7, RZ ;  /* 0x00000007040f7224 */ /* 0x000fe400078e02ff */
[----:B------:R-:W-:-:S04]  /*0360*/  IMAD.MOV.U32 R4, RZ, RZ, RZ ;  /* 0x000000ffff047224 */ /* 0x000fc800078e00ff */
[----:B------:R-:W-:Y:S01]  /*0370*/  IMAD.HI.U32 R4, R5, R15, R4 ;  /* 0x0000000f05047227 */ /* 0x000fe200078e0004 */
[----:B------:R-:W-:-:S03]  /*0380*/  IABS R15, R6 ;  /* 0x00000006000f7213 */ /* 0x000fc60000000000 */
[----:B------:R-:W-:Y:S02]  /*0390*/  IMAD R5, R12, R9, RZ ;  /* 0x000000090c057224 */ /* 0x000fe400078e02ff */
[----:B------:R-:W-:Y:S02]  /*03a0*/  IMAD.MOV.U32 R12, RZ, RZ, RZ ;  /* 0x000000ffff0c7224 */ /* 0x000fe400078e00ff */
[----:B------:R-:W-:-:S04]  /*03b0*/  IMAD.HI.U32 R4, R4, R14, RZ ;  /* 0x0000000e04047227 */ /* 0x000fc800078e00ff */
[----:B------:R-:W-:Y:S01]  /*03c0*/  IMAD.HI.U32 R13, R13, R5, R12 ;  /* 0x000000050d0d7227 */ /* 0x000fe200078e000c */
[----:B------:R-:W-:-:S03]  /*03d0*/  IADD3 R5, PT, PT, RZ, -R15, RZ ;  /* 0x8000000fff057210 */ /* 0x000fc60007ffe0ff */
[----:B------:R-:W-:Y:S02]  /*03e0*/  IMAD.MOV R4, RZ, RZ, -R4 ;  /* 0x000000ffff047224 */ /* 0x000fe400078e0a04 */
[----:B------:R-:W-:-:S04]  /*03f0*/  IMAD.HI.U32 R13, R13, R10, RZ ;  /* 0x0000000a0d0d7227 */ /* 0x000fc800078e00ff */
[----:B------:R-:W-:Y:S02]  /*0400*/  IMAD R10, R13, R5, R10 ;  /* 0x000000050d0a7224 */ /* 0x000fe400078e020a */
[----:B------:R-:W-:Y:S01]  /*0410*/  IMAD R12, R7, R4, R14 ;  /* 0x00000004070c7224 */ /* 0x000fe200078e020e */
[----:B------:R-:W-:Y:S02]  /*0420*/  LOP3.LUT R4, R8, R6, RZ, 0x3c, !PT ;  /* 0x0000000608047212 */ /* 0x000fe400078e3cff */
[----:B------:R-:W-:Y:S02]  /*0430*/  ISETP.GT.U32.AND P0, PT, R9, R10, PT ;  /* 0x0000000a0900720c */ /* 0x000fe40003f04070 */
[----:B------:R-:W-:Y:S02]  /*0440*/  ISETP.GT.U32.AND P1, PT, R7, R12, PT ;  /* 0x0000000c0700720c */ /* 0x000fe40003f24070 */
[----:B------:R-:W-:Y:S02]  /*0450*/  ISETP.GE.AND P2, PT, R4, RZ, PT ;  /* 0x000000ff0400720c */ /* 0x000fe40003f46270 */
[----:B------:R-:W0:Y:S07]  /*0460*/  LDC.64 R4, c[0x0][0x380] ;  /* 0x0000e000ff047b82 */ /* 0x000e2e0000000a00 */
[----:B------:R-:W-:-:S02]  /*0470*/  @!P0 IMAD.IADD R10, R10, 0x1, -R9 ;  /* 0x000000010a0a8824 */ /* 0x000fc400078e0a09 */
[----:B------:R-:W-:Y:S01]  /*0480*/  @!P1 IADD3 R12, PT, PT, R12, -R7, RZ ;  /* 0x800000070c0c9210 */ /* 0x000fe20007ffe0ff */
[----:B------:R-:W-:Y:S01]  /*0490*/  @!P0 VIADD R13, R13, 0x1 ;  /* 0x000000010d0d8836 */ /* 0x000fe20000000000 */
[----:B------:R-:W-:Y:S02]  /*04a0*/  ISETP.GE.AND P1, PT, R11, RZ, PT ;  /* 0x000000ff0b00720c */ /* 0x000fe40003f26270 */
[----:B------:R-:W-:Y:S02]  /*04b0*/  ISETP.GE.U32.AND P4, PT, R10, R9, PT ;  /* 0x000000090a00720c */ /* 0x000fe40003f86070 */
[----:B------:R-:W-:Y:S02]  /*04c0*/  ISETP.GT.U32.AND P3, PT, R7, R12, PT ;  /* 0x0000000c0700720c */ /* 0x000fe40003f64070 */
[----:B------:R-:W-:Y:S02]  /*04d0*/  ISETP.NE.AND P0, PT, R6, RZ, PT ;  /* 0x000000ff0600720c */ /* 0x000fe40003f05270 */
[----:B------:R-:W-:-:S05]  /*04e0*/  IADD3 R11, PT, PT, -R11, RZ, RZ ;  /* 0x000000ff0b0b7210 */ /* 0x000fca0007ffe1ff */
[----:B------:R-:W-:Y:S02]  /*04f0*/  IMAD R8, R3, R11, R8 ;  /* 0x0000000b03087224 */ /* 0x000fe400078e0208 */
[----:B------:R-:W-:Y:S01]  /*0500*/  @P4 VIADD R13, R13, 0x1 ;  /* 0x000000010d0d4836 */ /* 0x000fe20000000000 */
[----:B------:R-:W-:Y:S02]  /*0510*/  ISETP.NE.AND P4, PT, R2, RZ, PT ;  /* 0x000000ff0200720c */ /* 0x000fe40003f85270 */
[----:B------:R-:W-:Y:S01]  /*0520*/  @!P3 IADD3 R12, PT, PT, R12, -R7, RZ ;  /* 0x800000070c0cb210 */ /* 0x000fe20007ffe0ff */
[----:B------:R-:W-:Y:S01]  /*0530*/  @!P2 IMAD.MOV R13, RZ, RZ, -R13 ;  /* 0x000000ffff0da224 */ /* 0x000fe200078e0a0d */
[----:B------:R-:W-:-:S03]  /*0540*/  @!P0 LOP3.LUT R13, RZ, R6, RZ, 0x33, !PT ;  /* 0x00000006ff0d8212 */ /* 0x000fc600078e33ff */
[----:B------:R-:W-:-:S06]  /*0550*/  @!P1 IMAD.MOV R12, RZ, RZ, -R12 ;  /* 0x000000ffff0c9224 */ /* 0x000fcc00078e0a0c */
[----:B------:R-:W-:-:S05]  /*0560*/  @!P4 LOP3.LUT R12, RZ, R2, RZ, 0x33, !PT ;  /* 0x00000002ff0cc212 */ /* 0x000fca00078e33ff */
[----:B------:R-:W-:-:S04]  /*0570*/  IMAD R2, R13, R2, R12 ;  /* 0x000000020d027224 */ /* 0x000fc800078e020c */
[----:B------:R-:W-:-:S04]  /*0580*/  IMAD R3, R2, R3, R8 ;  /* 0x0000000302037224 */ /* 0x000fc800078e0208 */
[----:B0-----:R-:W-:-:S06]  /*0590*/  IMAD.WIDE R4, R3, 0x4, R4 ;  /* 0x0000000403047825 */ /* 0x001fcc00078e0204 */
[----:B------:R-:W2:Y:S02]  /*05a0*/  LDG.E R4, desc[UR8][R4.64] ;  /* 0x0000000804047981 */ /* 0x000ea4000c1e1900 */
[----:B--2---:R-:W-:-:S04]  /*05b0*/  ISETP.NE.AND P0, PT, R4, UR4, PT ;  /* 0x0000000404007c0c */ /* 0x004fc8000bf05270 */
[----:B------:R-:W-:-:S09]  /*05c0*/  SEL R6, RZ, 0x1, P0 ;  /* 0x00000001ff067807 */ /* 0x000fd20000000000 */
.L_x_0:
[----:B------:R-:W1:Y:S01]  /*05d0*/  SHFL.DOWN PT, R3, R6, 0x10, 0x1f ;  /* 0x0a001f0006037f89 */ /* 0x000e6200000e0000 */
[----:B------:R-:W2:Y:S01]  /*05e0*/  S2UR UR6, SR_CgaCtaId ;  /* 0x00000000000679c3 */ /* 0x000ea20000008800 */
[----:B------:R-:W-:Y:S01]  /*05f0*/  UMOV UR4, 0x400 ;  /* 0x0000040000047882 */ /* 0x000fe20000000000 */
[----:B0-----:R-:W-:Y:S01]  /*0600*/  SHF.R.U32.HI R8, RZ, 0x3, R0 ;  /* 0x00000003ff087819 */ /* 0x001fe20000011600 */
[----:B------:R-:W-:-:S03]  /*0610*/  USHF.R.U32.HI UR5, URZ, 0x5, UR5 ;  /* 0x00000005ff057899 */ /* 0x000fc60008011605 */
[----:B------:R-:W-:-:S03]  /*0620*/  LOP3.LUT R8, R8, 0x7c, RZ, 0xc0, !PT ;  /* 0x0000007c08087812 */ /* 0x000fc600078ec0ff */
[----:B------:R-:W-:Y:S01]  /*0630*/  ISETP.GE.U32.AND P0, PT, R0, UR5, PT ;  /* 0x0000000500007c0c */ /* 0x000fe2000bf06070 */
[----:B-1----:R-:W-:Y:S01]  /*0640*/  IMAD.IADD R3, R3, 0x1, R6 ;  /* 0x0000000103037824 */ /* 0x002fe200078e0206 */
[----:B--2---:R-:W-:-:S04]  /*0650*/  ULEA UR4, UR6, UR4, 0x18 ;  /* 0x0000000406047291 */ /* 0x004fc8000f8ec0ff */
[----:B------:R-:W0:Y:S02]  /*0660*/  SHFL.DOWN PT, R2, R3, 0x8, 0x1f ;  /* 0x09001f0003027f89 */ /* 0x000e2400000e0000 */
[----:B0-----:R-:W-:-:S05]  /*0670*/  IMAD.IADD R2, R3, 0x1, R2 ;  /* 0x0000000103027824 */ /* 0x001fca00078e0202 */
[----:B------:R-:W0:Y:S02]  /*0680*/  SHFL.DOWN PT, R5, R2, 0x4, 0x1f ;  /* 0x08801f0002057f89 */ /* 0x000e2400000e0000 */
[----:B0-----:R-:W-:-:S05]  /*0690*/  IADD3 R5, PT, PT, R2, R5, RZ ;  /* 0x0000000502057210 */ /* 0x001fca0007ffe0ff */
[----:B------:R-:W0:Y:S02]  /*06a0*/  SHFL.DOWN PT, R4, R5, 0x2, 0x1f ;  /* 0x08401f0005047f89 */ /* 0x000e2400000e0000 */
[----:B0-----:R-:W-:-:S05]  /*06b0*/  IMAD.IADD R4, R5, 0x1, R4 ;  /* 0x0000000105047824 */ /* 0x001fca00078e0204 */
[----:B------:R-:W0:Y:S02]  /*06c0*/  SHFL.DOWN PT, R7, R4, 0x1, 0x1f ;  /* 0x08201f0004077f89 */ /* 0x000e2400000e0000 */
[----:B0-----:R-:W-:-:S05]  /*06d0*/  IMAD.IADD R7, R4, 0x1, R7 ;  /* 0x0000000104077824 */ /* 0x001fca00078e0207 */
[----:B------:R-:W-:-:S05]  /*06e0*/  I2FP.F32.S32 R7, R7 ;  /* 0x0000000700077245 */ /* 0x000fca0000201400 */
[----:B------:R0:W-:Y:S01]  /*06f0*/  STS [R8+UR4], R7 ;  /* 0x0000000708007988 */ /* 0x0001e20008000804 */
[----:B------:R-:W-:Y:S06]  /*0700*/  BAR.SYNC.DEFER_BLOCKING 0x0 ;  /* 0x0000000000007b1d */ /* 0x000fec0000010000 */
[----:B------:R-:W-:Y:S05]  /*0710*/  @P0 EXIT ;  /* 0x000000000000094d */ /* 0x000fea0003800000 */
[C---:B------:R-:W-:Y:S02]  /*0720*/  SHF.L.U32 R2, R0.reuse, 0x2, RZ ;  /* 0x0000000200027819 */ /* 0x040fe400000006ff */
[----:B------:R-:W-:Y:S02]  /*0730*/  ISETP.NE.AND P0, PT, R0, RZ, PT ;  /* 0x000000ff0000720c */ /* 0x000fe40003f05270 */
[----:B------:R-:W-:-:S06]  /*0740*/  LOP3.LUT R2, R2, 0x7c, RZ, 0xc0, !PT ;  /* 0x0000007c02027812 */ /* 0x000fcc00078ec0ff */
[----:B------:R-:W1:Y:S02]  /*0750*/  LDS R2, [R2+UR4] ;  /* 0x0000000402027984 */ /* 0x000e640008000800 */
[----:B-1----:R-:W1:Y:S02]  /*0760*/  F2I.TRUNC.NTZ R3, R2 ;  /* 0x0000000200037305 */ /* 0x002e64000020f100 */
[----:B-1----:R-:W1:Y:S02]  /*0770*/  SHFL.DOWN PT, R4, R3, 0x10, 0x1f ;  /* 0x0a001f0003047f89 */ /* 0x002e6400000e0000 */
[----:B-1----:R-:W-:-:S05]  /*0780*/  IMAD.IADD R4, R3, 0x1, R4 ;  /* 0x0000000103047824 */ /* 0x002fca00078e0204 */
[----:B------:R-:W1:Y:S02]  /*0790*/  SHFL.DOWN PT, R5, R4, 0x8, 0x1f ;  /* 0x09001f0004057f89 */ /* 0x000e6400000e0000 */
[----:B-1----:R-:W-:-:S05]  /*07a0*/  IMAD.IADD R5, R4, 0x1, R5 ;  /* 0x0000000104057824 */ /* 0x002fca00078e0205 */
[----:B------:R-:W1:Y:S02]  /*07b0*/  SHFL.DOWN PT, R6, R5, 0x4, 0x1f ;  /* 0x08801f0005067f89 */ /* 0x000e6400000e0000 */
[----:B-1----:R-:W-:-:S05]  /*07c0*/  IADD3 R6, PT, PT, R5, R6, RZ ;  /* 0x0000000605067210 */ /* 0x002fca0007ffe0ff */
[----:B0-----:R-:W0:Y:S02]  /*07d0*/  SHFL.DOWN PT, R7, R6, 0x2, 0x1f ;  /* 0x08401f0006077f89 */ /* 0x001e2400000e0000 */
[----:B0-----:R-:W-:-:S05]  /*07e0*/  IMAD.IADD R7, R6, 0x1, R7 ;  /* 0x0000000106077824 */ /* 0x001fca00078e0207 */
[----:B------:R0:W1:Y:S01]  /*07f0*/  SHFL.DOWN PT, R0, R7, 0x1, 0x1f ;  /* 0x08201f0007007f89 */ /* 0x00006200000e0000 */
[----:B------:R-:W-:Y:S05]  /*0800*/  @P0 EXIT ;  /* 0x000000000000094d */ /* 0x000fea0003800000 */
[----:B------:R-:W2:Y:S01]  /*0810*/  LDC.64 R2, c[0x0][0x388] ;  /* 0x0000e200ff027b82 */ /* 0x000ea20000000a00 */
[----:B01----:R-:W-:-:S05]  /*0820*/  IADD3 R7, PT, PT, R7, R0, RZ ;  /* 0x0000000007077210 */ /* 0x003fca0007ffe0ff */
[----:B--2---:R-:W-:Y:S01]  /*0830*/  REDG.E.ADD.STRONG.GPU desc[UR8][R2.64], R7 ;  /* 0x000000070200798e */ /* 0x004fe2000c12e108 */
[----:B------:R-:W-:Y:S05]  /*0840*/  EXIT ;  /* 0x000000000000794d */ /* 0x000fea0003800000 */
.L_x_1:
[----:B------:R-:W-:-:S00]  /*0850*/  BRA `(.L_x_1) ;  /* 0xfffffffc00fc7947 */ /* 0x000fc0000383ffff */
[----:B------:R-:W-:-:S00]  /*0860*/  NOP ;  /* 0x0000000000007918 */ /* 0x000fc00000000000 */
        /* <DEDUP_REMOVED lines=9> */
.L_x_2:


//--------------------- .nv.shared._Z15count_flattenedPKiPiiiii --------------------------
	.section	.nv.shared._Z15count_flattenedPKiPiiiii,"aw",@nobits
	.sectionflags	@""
	.align	16
	.zero		1024


//--------------------- .nv.shared.reserved.0     --------------------------
	.section	.nv.shared.reserved.0,"aw",@nobits
	.weak		__nv_reservedSMEM_offset_0_alias
	.size		__nv_reservedSMEM_offset_0_alias, 0, 64
	.other		__nv_reservedSMEM_offset_0_alias,@"STO_CUDA_RESERVED_SHARED STV_DEFAULT"
__nv_reservedSMEM_offset_0_alias:
	.zero		0
	.zero		64


//--------------------- .nv.constant0._Z15count_flattenedPKiPiiiii --------------------------
	.section	.nv.constant0._Z15count_flattenedPKiPiiiii,"a",@progbits
	.sectionflags	@""
	.align	4
.nv.constant0._Z15count_flattenedPKiPiiiii:
	.zero		928


//--------------------- SYMBOLS --------------------------

	.type		.nv.reservedSmem.offset0,@object
	.size		.nv.reservedSmem.offset0,0x4
	.type		.nv.reservedSmem.cap,@object
	.size		.nv.reservedSmem.cap,0x4
